	.headerflags	@"EF_CUDA_TEXMODE_UNIFIED EF_CUDA_64BIT_ADDRESS EF_CUDA_ACCELERATORS EF_CUDA_SM90 EF_CUDA_VIRTUAL_SM(EF_CUDA_SM90)"
	.elftype	@"ET_EXEC"


//--------------------- .nv.info                  --------------------------
	.section	.nv.info,"",@"SHT_CUDA_INFO"
	.align	4


	//----- nvinfo : EIATTR_REGCOUNT
	.align		4
        /*0000*/ 	.byte	0x04, 0x2f
        /*0002*/ 	.short	(.L_3 - .L_2)
	.align		4
.L_2:
        /*0004*/ 	.word	index@(triton_poi_fused__native_batch_norm_legit_no_training_convolution_8)
        /*0008*/ 	.word	0x00000017


	//----- nvinfo : EIATTR_MIN_STACK_SIZE
	.align		4
.L_3:
        /*000c*/ 	.byte	0x04, 0x12
        /*000e*/ 	.short	(.L_5 - .L_4)
	.align		4
.L_4:
        /*0010*/ 	.word	index@(triton_poi_fused__native_batch_norm_legit_no_training_convolution_8)
        /*0014*/ 	.word	0x00000000


	//----- nvinfo : EIATTR_FRAME_SIZE
	.align		4
.L_5:
        /*0018*/ 	.byte	0x04, 0x11
        /*001a*/ 	.short	(.L_7 - .L_6)
	.align		4
.L_6:
        /*001c*/ 	.word	index@(triton_poi_fused__native_batch_norm_legit_no_training_convolution_8)
        /*0020*/ 	.word	0x00000000


	//----- nvinfo : EIATTR_MIN_STACK_SIZE
	.align		4
.L_7:
        /*0024*/ 	.byte	0x04, 0x12
        /*0026*/ 	.short	(.L_9 - .L_8)
	.align		4
.L_8:
        /*0028*/ 	.word	index@(triton_poi_fused__native_batch_norm_legit_no_training_convolution_8)
        /*002c*/ 	.word	0x00000000
.L_9:


//--------------------- .nv.info.triton_poi_fused__native_batch_norm_legit_no_training_convolution_8 --------------------------
	.section	.nv.info.triton_poi_fused__native_batch_norm_legit_no_training_convolution_8,"",@"SHT_CUDA_INFO"
	.sectionflags	@""
	.align	4


	//----- nvinfo : EIATTR_CUDA_API_VERSION
	.align		4
        /*0000*/ 	.byte	0x04, 0x37
        /*0002*/ 	.short	(.L_11 - .L_10)
.L_10:
        /*0004*/ 	.word	0x0000007c


	//----- nvinfo : EIATTR_KPARAM_INFO
	.align		4
.L_11:
        /*0008*/ 	.byte	0x04, 0x17
        /*000a*/ 	.short	(.L_13 - .L_12)
.L_12:
        /*000c*/ 	.word	0x00000000
        /*0010*/ 	.short	0x0007
        /*0012*/ 	.short	0x0038
        /*0014*/ 	.byte	0x00, 0xf0, 0x11, 0x00


	//----- nvinfo : EIATTR_KPARAM_INFO
	.align		4
.L_13:
        /*0018*/ 	.byte	0x04, 0x17
        /*001a*/ 	.short	(.L_15 - .L_14)
.L_14:
        /*001c*/ 	.word	0x00000000
        /*0020*/ 	.short	0x0006
        /*0022*/ 	.short	0x0030
        /*0024*/ 	.byte	0x00, 0xf4, 0x21, 0x00


	//----- nvinfo : EIATTR_KPARAM_INFO
	.align		4
.L_15:
        /*0028*/ 	.byte	0x04, 0x17
        /*002a*/ 	.short	(.L_17 - .L_16)
.L_16:
        /*002c*/ 	.word	0x00000000
        /*0030*/ 	.short	0x0005
        /*0032*/ 	.short	0x0028
        /*0034*/ 	.byte	0x00, 0xf4, 0x21, 0x00


	//----- nvinfo : EIATTR_KPARAM_INFO
	.align		4
.L_17:
        /*0038*/ 	.byte	0x04, 0x17
        /*003a*/ 	.short	(.L_19 - .L_18)
.L_18:
        /*003c*/ 	.word	0x00000000
        /*0040*/ 	.short	0x0004
        /*0042*/ 	.short	0x0020
        /*0044*/ 	.byte	0x00, 0xf4, 0x21, 0x00


	//----- nvinfo : EIATTR_KPARAM_INFO
	.align		4
.L_19:
        /*0048*/ 	.byte	0x04, 0x17
        /*004a*/ 	.short	(.L_21 - .L_20)
.L_20:
        /*004c*/ 	.word	0x00000000
        /*0050*/ 	.short	0x0003
        /*0052*/ 	.short	0x0018
        /*0054*/ 	.byte	0x00, 0xf4, 0x21, 0x00


	//----- nvinfo : EIATTR_KPARAM_INFO
	.align		4
.L_21:
        /*0058*/ 	.byte	0x04, 0x17
        /*005a*/ 	.short	(.L_23 - .L_22)
.L_22:
        /*005c*/ 	.word	0x00000000
        /*0060*/ 	.short	0x0002
        /*0062*/ 	.short	0x0010
        /*0064*/ 	.byte	0x00, 0xf4, 0x21, 0x00


	//----- nvinfo : EIATTR_KPARAM_INFO
	.align		4
.L_23:
        /*0068*/ 	.byte	0x04, 0x17
        /*006a*/ 	.short	(.L_25 - .L_24)
.L_24:
        /*006c*/ 	.word	0x00000000
        /*0070*/ 	.short	0x0001
        /*0072*/ 	.short	0x0008
        /*0074*/ 	.byte	0x00, 0xf4, 0x21, 0x00


	//----- nvinfo : EIATTR_KPARAM_INFO
	.align		4
.L_25:
        /*0078*/ 	.byte	0x04, 0x17
        /*007a*/ 	.short	(.L_27 - .L_26)
.L_26:
        /*007c*/ 	.word	0x00000000
        /*0080*/ 	.short	0x0000
        /*0082*/ 	.short	0x0000
        /*0084*/ 	.byte	0x00, 0xf4, 0x21, 0x00


	//----- nvinfo : EIATTR_SPARSE_MMA_MASK
	.align		4
.L_27:
        /*0088*/ 	.byte	0x03, 0x50
        /*008a*/ 	.short	0x0000


	//----- nvinfo : EIATTR_MAXREG_COUNT
	.align		4
        /*008c*/ 	.byte	0x03, 0x1b
        /*008e*/ 	.short	0x00ff


	//----- nvinfo : EIATTR_EXIT_INSTR_OFFSETS
	.align		4
        /*0090*/ 	.byte	0x04, 0x1c
        /*0092*/ 	.short	(.L_29 - .L_28)


	//   ....[0]....
.L_28:
        /*0094*/ 	.word	0x00000360


	//   ....[1]....
        /*0098*/ 	.word	0x00000380


	//----- nvinfo : EIATTR_REQNTID
	.align		4
.L_29:
        /*009c*/ 	.byte	0x04, 0x10
        /*009e*/ 	.short	(.L_31 - .L_30)
.L_30:
        /*00a0*/ 	.word	0x00000080
        /*00a4*/ 	.word	0x00000001
        /*00a8*/ 	.word	0x00000001


	//----- nvinfo : EIATTR_CBANK_PARAM_SIZE
	.align		4
.L_31:
        /*00ac*/ 	.byte	0x03, 0x19
        /*00ae*/ 	.short	0x003c


	//----- nvinfo : EIATTR_PARAM_CBANK
	.align		4
        /*00b0*/ 	.byte	0x04, 0x0a
        /*00b2*/ 	.short	(.L_33 - .L_32)
	.align		4
.L_32:
        /*00b4*/ 	.word	index@(.nv.constant0.triton_poi_fused__native_batch_norm_legit_no_training_convolution_8)
        /*00b8*/ 	.short	0x0210
        /*00ba*/ 	.short	0x003c


	//----- nvinfo : EIATTR_SW_WAR
	.align		4
.L_33:
        /*00bc*/ 	.byte	0x04, 0x36
        /*00be*/ 	.short	(.L_35 - .L_34)
.L_34:
        /*00c0*/ 	.word	0x00000008
.L_35:


//--------------------- .nv.callgraph             --------------------------
	.section	.nv.callgraph,"",@"SHT_CUDA_CALLGRAPH"
	.align	4
	.sectionentsize	8
	.align		4
        /*0000*/ 	.word	0x00000000
	.align		4
        /*0004*/ 	.word	0xffffffff
	.align		4
        /*0008*/ 	.word	0x00000000
	.align		4
        /*000c*/ 	.word	0xfffffffe
	.align		4
        /*0010*/ 	.word	0x00000000
	.align		4
        /*0014*/ 	.word	0xfffffffd
	.align		4
        /*0018*/ 	.word	0x00000000
	.align		4
        /*001c*/ 	.word	0xfffffffc


//--------------------- .nv.constant4             --------------------------
	.section	.nv.constant4,"a",@progbits
	.align	8
	.align		8
.nv.constant4:
        /*0000*/ 	.dword	_$_str
	.align		8
        /*0008*/ 	.dword	_$_str_$_2


//--------------------- .text.triton_poi_fused__native_batch_norm_legit_no_training_convolution_8 --------------------------
	.section	.text.triton_poi_fused__native_batch_norm_legit_no_training_convolution_8,"ax",@progbits
	.align	128
        .global         triton_poi_fused__native_batch_norm_legit_no_training_convolution_8
        .type           triton_poi_fused__native_batch_norm_legit_no_training_convolution_8,@function
        .size           triton_poi_fused__native_batch_norm_legit_no_training_convolution_8,(.L_x_1 - triton_poi_fused__native_batch_norm_legit_no_training_convolution_8)
        .other          triton_poi_fused__native_batch_norm_legit_no_training_convolution_8,@"STO_CUDA_ENTRY STV_DEFAULT"
triton_poi_fused__native_batch_norm_legit_no_training_convolution_8:
.text.triton_poi_fused__native_batch_norm_legit_no_training_convolution_8:
[----:B------:R-:W0:Y:S01]  /*0000*/  LDC R1, c[0x0][0x28] ;  /* 0x00000a00ff017b82 */ /* 0x000e220000000800 */
[----:B------:R-:W1:Y:S07]  /*0010*/  S2R R0, SR_TID.X ;  /* 0x0000000000007919 */ /* 0x000e6e0000002100 */
[----:B------:R-:W2:Y:S01]  /*0020*/  LDC.64 R12, c[0x0][0x228] ;  /* 0x00008a00ff0c7b82 */ /* 0x000ea20000000a00 */
[----:B------:R-:W-:Y:S01]  /*0030*/  CS2R R4, SRZ ;  /* 0x0000000000047805 */ /* 0x000fe2000001ff00 */
[----:B------:R-:W-:Y:S01]  /*0040*/  ULDC.64 UR4, c[0x0][0x208] ;  /* 0x0000820000047ab9 */ /* 0x000fe20000000a00 */
[----:B------:R-:W3:Y:S05]  /*0050*/  S2R R3, SR_CTAID.X ;  /* 0x0000000000037919 */ /* 0x000eea0000002500 */
[----:B------:R-:W4:Y:S08]  /*0060*/  LDC.64 R10, c[0x0][0x218] ;  /* 0x00008600ff0a7b82 */ /* 0x000f300000000a00 */
[----:B------:R-:W5:Y:S08]  /*0070*/  LDC.64 R14, c[0x0][0x220] ;  /* 0x00008800ff0e7b82 */ /* 0x000f700000000a00 */
[----:B------:R-:W4:Y:S01]  /*0080*/  LDC.64 R16, c[0x0][0x230] ;  /* 0x00008c00ff107b82 */ /* 0x000f220000000a00 */
[----:B-1----:R-:W-:-:S07]  /*0090*/  LOP3.LUT R0, R0, 0x7f, RZ, 0xc0, !PT ;  /* 0x0000007f00007812 */ /* 0x002fce00078ec0ff */
[----:B------:R-:W1:Y:S01]  /*00a0*/  LDC.64 R6, c[0x0][0x238] ;  /* 0x00008e00ff067b82 */ /* 0x000e620000000a00 */
[----:B---3--:R-:W-:Y:S02]  /*00b0*/  SHF.R.S32.HI R2, RZ, 0x18, R3 ;  /* 0x00000018ff027819 */ /* 0x008fe40000011403 */
[----:B------:R-:W-:Y:S02]  /*00c0*/  LEA R0, R3, R0, 0x7 ;  /* 0x0000000003007211 */ /* 0x000fe400078e38ff */
[----:B------:R-:W-:Y:S02]  /*00d0*/  SGXT R3, R2, 0x1 ;  /* 0x000000010203781a */ /* 0x000fe40000000200 */
[----:B------:R-:W-:Y:S02]  /*00e0*/  ISETP.GE.AND P2, PT, R0, 0x2800, PT ;  /* 0x000028000000780c */ /* 0x000fe40003f46270 */
[----:B------:R-:W-:-:S04]  /*00f0*/  LEA.HI R3, R3, R0, RZ, 0x2 ;  /* 0x0000000003037211 */ /* 0x000fc800078f10ff */
[--C-:B------:R-:W-:Y:S02]  /*0100*/  SHF.R.S32.HI R2, RZ, 0x2, R3.reuse ;  /* 0x00000002ff027819 */ /* 0x100fe40000011403 */
[----:B------:R-:W-:-:S04]  /*0110*/  SHF.R.S32.HI R3, RZ, 0x1f, R3 ;  /* 0x0000001fff037819 */ /* 0x000fc80000011403 */
[----:B------:R-:W-:-:S04]  /*0120*/  LEA.HI R3, R3, R2, RZ, 0x6 ;  /* 0x0000000203037211 */ /* 0x000fc800078f30ff */
[----:B------:R-:W-:-:S04]  /*0130*/  LOP3.LUT R3, R3, 0xffffffc0, RZ, 0xc0, !PT ;  /* 0xffffffc003037812 */ /* 0x000fc800078ec0ff */
[----:B------:R-:W-:Y:S02]  /*0140*/  IADD3 R19, R2, -R3, RZ ;  /* 0x8000000302137210 */ /* 0x000fe40007ffe0ff */
[----:B------:R-:W3:Y:S03]  /*0150*/  LDC.64 R2, c[0x0][0x210] ;  /* 0x00008400ff027b82 */ /* 0x000ee60000000a00 */
[----:B--2---:R-:W-:-:S05]  /*0160*/  IMAD.WIDE R12, R19, 0x4, R12 ;  /* 0x00000004130c7825 */ /* 0x004fca00078e020c */
[----:B------:R5:W2:Y:S01]  /*0170*/  @!P2 LDG.E.EL R4, desc[UR4][R12.64] ;  /* 0x000000040c04a981 */ /* 0x000aa2000c2e1900 */
[----:B------:R-:W-:Y:S01]  /*0180*/  CS2R R8, SRZ ;  /* 0x0000000000087805 */ /* 0x000fe2000001ff00 */
[----:B----4-:R-:W-:-:S05]  /*0190*/  IMAD.WIDE R10, R19, 0x4, R10 ;  /* 0x00000004130a7825 */ /* 0x010fca00078e020a */
[----:B------:R4:W2:Y:S01]  /*01a0*/  @!P2 LDG.E.EL R5, desc[UR4][R10.64] ;  /* 0x000000040a05a981 */ /* 0x0008a2000c2e1900 */
[----:B-----5:R-:W-:-:S04]  /*01b0*/  IMAD.WIDE R12, R19, 0x4, R14 ;  /* 0x00000004130c7825 */ /* 0x020fc800078e020e */
[----:B---3--:R-:W-:Y:S01]  /*01c0*/  IMAD.WIDE R2, R0, 0x4, R2 ;  /* 0x0000000400027825 */ /* 0x008fe200078e0202 */
[----:B------:R-:W3:Y:S04]  /*01d0*/  @!P2 LDG.E.EL R9, desc[UR4][R12.64] ;  /* 0x000000040c09a981 */ /* 0x000ee8000c2e1900 */
[----:B------:R-:W5:Y:S01]  /*01e0*/  @!P2 LDG.E R8, desc[UR4][R2.64] ;  /* 0x000000040208a981 */ /* 0x000f62000c1e1900 */
[----:B0-----:R-:W-:-:S04]  /*01f0*/  IMAD.WIDE R14, R19, 0x4, R16 ;  /* 0x00000004130e7825 */ /* 0x001fc800078e0210 */
[----:B-1----:R-:W-:Y:S01]  /*0200*/  IMAD.WIDE R16, R19, 0x4, R6 ;  /* 0x0000000413107825 */ /* 0x002fe200078e0206 */
[----:B------:R-:W-:Y:S01]  /*0210*/  CS2R R18, SRZ ;  /* 0x0000000000127805 */ /* 0x000fe2000001ff00 */
[----:B----4-:R-:W-:Y:S01]  /*0220*/  HFMA2.MMA R11, -RZ, RZ, 1.625, 0 ;  /* 0x3e800000ff0b7435 */ /* 0x010fe200000001ff */
[----:B------:R-:W0:Y:S04]  /*0230*/  LDC.64 R6, c[0x0][0x240] ;  /* 0x00009000ff067b82 */ /* 0x000e280000000a00 */
[----:B------:R-:W4:Y:S04]  /*0240*/  @!P2 LDG.E.EL R18, desc[UR4][R14.64] ;  /* 0x000000040e12a981 */ /* 0x000f28000c2e1900 */
[----:B------:R-:W4:Y:S01]  /*0250*/  @!P2 LDG.E.EL R19, desc[UR4][R16.64] ;  /* 0x000000041013a981 */ /* 0x000f22000c2e1900 */
[----:B0-----:R-:W-:-:S04]  /*0260*/  IMAD.WIDE R6, R0, 0x4, R6 ;  /* 0x0000000400067825 */ /* 0x001fc800078e0206 */
[----:B--2---:R-:W-:-:S04]  /*0270*/  FADD R4, R4, 9.9999997473787516356e-06 ;  /* 0x3727c5ac04047421 */ /* 0x004fc80000000000 */
[----:B------:R-:W0:Y:S02]  /*0280*/  MUFU.SQRT R20, R4 ;  /* 0x0000000400147308 */ /* 0x000e240000002000 */
[C---:B0-----:R-:W-:Y:S02]  /*0290*/  FSETP.GT.AND P0, PT, R20.reuse, 8.50705917302346158658e+37, PT ;  /* 0x7e8000001400780b */ /* 0x041fe40003f04000 */
[----:B------:R-:W-:-:S11]  /*02a0*/  FSETP.GEU.AND P1, PT, R20, 1.175494350822287508e-38, PT ;  /* 0x008000001400780b */ /* 0x000fd60003f2e000 */
[----:B------:R-:W-:-:S04]  /*02b0*/  @P0 FMUL R20, R20, 0.25 ;  /* 0x3e80000014140820 */ /* 0x000fc80000400000 */
[----:B------:R-:W-:-:S06]  /*02c0*/  @!P1 FMUL R20, R20, 16777216 ;  /* 0x4b80000014149820 */ /* 0x000fcc0000400000 */
[----:B------:R-:W0:Y:S01]  /*02d0*/  MUFU.RCP R20, R20 ;  /* 0x0000001400147308 */ /* 0x000e220000001000 */
[----:B------:R-:W-:Y:S01]  /*02e0*/  FSEL R11, R11, 1, P0 ;  /* 0x3f8000000b0b7808 */ /* 0x000fe20000000000 */
[----:B-----5:R-:W-:-:S04]  /*02f0*/  FADD R5, R5, R8 ;  /* 0x0000000805057221 */ /* 0x020fc80000000000 */
[----:B------:R-:W-:Y:S01]  /*0300*/  @!P1 FMUL R11, R11, 16777216 ;  /* 0x4b8000000b0b9820 */ /* 0x000fe20000400000 */
[----:B---3--:R-:W-:Y:S01]  /*0310*/  FADD R9, R5, -R9 ;  /* 0x8000000905097221 */ /* 0x008fe20000000000 */
[----:B------:R1:W-:Y:S02]  /*0320*/  @!P2 STG.E desc[UR4][R2.64], R5 ;  /* 0x000000050200a986 */ /* 0x0003e4000c101904 */
[----:B0-----:R-:W-:-:S04]  /*0330*/  FMUL R4, R20, R11 ;  /* 0x0000000b14047220 */ /* 0x001fc80000400000 */
[----:B------:R-:W-:-:S04]  /*0340*/  FMUL R4, R9, R4 ;  /* 0x0000000409047220 */ /* 0x000fc80000400000 */
[----:B----4-:R-:W-:Y:S01]  /*0350*/  FFMA R19, R4, R18, R19 ;  /* 0x0000001204137223 */ /* 0x010fe20000000013 */
[----:B-1----:R-:W-:Y:S06]  /*0360*/  @P2 EXIT ;  /* 0x000000000000294d */ /* 0x002fec0003800000 */
[----:B------:R-:W-:Y:S01]  /*0370*/  STG.E desc[UR4][R6.64], R19 ;  /* 0x0000001306007986 */ /* 0x000fe2000c101904 */
[----:B------:R-:W-:Y:S05]  /*0380*/  EXIT ;  /* 0x000000000000794d */ /* 0x000fea0003800000 */
.L_x_0:
[----:B------:R-:W-:-:S00]  /*0390*/  BRA `(.L_x_0) ;  /* 0xfffffffc00fc7947 */ /* 0x000fc0000383ffff */
[----:B------:R-:W-:-:S00]  /*03a0*/  NOP ;  /* 0x0000000000007918 */ /* 0x000fc00000000000 */
        /* <DEDUP_REMOVED lines=13> */
.L_x_1:


//--------------------- .nv.global.init           --------------------------
	.section	.nv.global.init,"aw",@progbits
.nv.global.init:
	.type		_$_str,@object
	.size		_$_str,(_$_str_$_2 - _$_str)
_$_str:
        /*0000*/ 	.byte	0x5f, 0x5f, 0x43, 0x55, 0x44, 0x41, 0x5f, 0x46, 0x54, 0x5a, 0x00
	.type		_$_str_$_2,@object
	.size		_$_str_$_2,(.L_1 - _$_str_$_2)
_$_str_$_2:
        /*000b*/ 	.byte	0x5f, 0x5f, 0x43, 0x55, 0x44, 0x41, 0x5f, 0x50, 0x52, 0x45, 0x43, 0x5f, 0x53, 0x51, 0x52, 0x54
        /*001b*/ 	.byte	0x00
.L_1:


//--------------------- .nv.constant0.triton_poi_fused__native_batch_norm_legit_no_training_convolution_8 --------------------------
	.section	.nv.constant0.triton_poi_fused__native_batch_norm_legit_no_training_convolution_8,"a",@progbits
	.sectionflags	@""
	.align	4
.nv.constant0.triton_poi_fused__native_batch_norm_legit_no_training_convolution_8:
	.zero		588
